//
// Generated by NVIDIA NVVM Compiler
//
// Compiler Build ID: CL-36424714
// Cuda compilation tools, release 13.0, V13.0.88
// Based on NVVM 20.0.0
//

.version 9.0
.target sm_100
.address_size 64

	// .globl	_Z17bitonic_sort_stepPiii

.visible .entry _Z17bitonic_sort_stepPiii(
	.param .u64 .ptr .align 1 _Z17bitonic_sort_stepPiii_param_0,
	.param .u32 _Z17bitonic_sort_stepPiii_param_1,
	.param .u32 _Z17bitonic_sort_stepPiii_param_2
)
{
	.reg .pred 	%p<4>;
	.reg .b32 	%r<17>;
	.reg .b64 	%rd<7>;

	ld.param.u64 	%rd3, [_Z17bitonic_sort_stepPiii_param_0];
	ld.param.u32 	%r7, [_Z17bitonic_sort_stepPiii_param_1];
	ld.param.u32 	%r8, [_Z17bitonic_sort_stepPiii_param_2];
	cvta.to.global.u64 	%rd4, %rd3;
	mov.u32 	%r9, %tid.x;
	mov.u32 	%r10, %ctaid.x;
	mov.u32 	%r11, %ntid.x;
	mad.lo.s32 	%r12, %r10, %r11, %r9;
	or.b32  	%r13, %r7, %r12;
	and.b32  	%r14, %r8, %r12;
	setp.ne.s32 	%p1, %r14, 0;
	mul.wide.s32 	%rd5, %r12, 4;
	add.s64 	%rd1, %rd4, %rd5;
	mul.wide.s32 	%rd6, %r13, 4;
	add.s64 	%rd2, %rd4, %rd6;
	@%p1 bra 	$L__BB0_2;
	ld.global.u32 	%r16, [%rd1];
	ld.global.u32 	%r15, [%rd2];
	setp.gt.s32 	%p3, %r16, %r15;
	@%p3 bra 	$L__BB0_3;
	bra.uni 	$L__BB0_4;
$L__BB0_2:
	ld.global.u32 	%r16, [%rd1];
	ld.global.u32 	%r15, [%rd2];
	setp.ge.s32 	%p2, %r16, %r15;
	@%p2 bra 	$L__BB0_4;
$L__BB0_3:
	st.global.u32 	[%rd1], %r15;
	st.global.u32 	[%rd2], %r16;
$L__BB0_4:
	ret;

}


// ===== COMPILED SASS (sm_100) =====

	.target	sm_100

	.elftype	@"ET_EXEC"


//--------------------- .note.nv.tkinfo           --------------------------
	.section	.note.nv.tkinfo,"",@"SHT_NOTE"
	.sectionflags	@"SHF_NOTE_NV_TKINFO"
	.tkinfo
        /*0018*/ 	.word	0x00000002
        /*0030*/ 	.string	""
        /*0030*/ 	.string	"ptxas"
        /*0030*/ 	.string	"Cuda compilation tools, release 13.0, V13.0.88"
        /*0030*/ 	.string	"Build cuda_13.0.r13.0/compiler.36424714_0"
        /*0030*/ 	.string	"-arch sm_100 -m 64 "



//--------------------- .note.nv.cuinfo           --------------------------
	.section	.note.nv.cuinfo,"",@"SHT_NOTE"
	.sectionflags	@"SHF_NOTE_NV_CUINFO"
        /*0018*/ 	.short	0x0002
        /*001a*/ 	.short	0x0064
        /*001c*/ 	.short	0x0082
	.zero		2


//--------------------- .nv.info                  --------------------------
	.section	.nv.info,"",@"SHT_CUDA_INFO"
	.align	4


	//----- nvinfo : EIATTR_REGCOUNT
	.align		4
        /*0000*/ 	.byte	0x04, 0x2f
        /*0002*/ 	.short	(.L_1 - .L_0)
	.align		4
.L_0:
        /*0004*/ 	.word	index@(_Z17bitonic_sort_stepPiii)
        /*0008*/ 	.word	0x0000000a


	//----- nvinfo : EIATTR_FRAME_SIZE
	.align		4
.L_1:
        /*000c*/ 	.byte	0x04, 0x11
        /*000e*/ 	.short	(.L_3 - .L_2)
	.align		4
.L_2:
        /*0010*/ 	.word	index@(_Z17bitonic_sort_stepPiii)
        /*0014*/ 	.word	0x00000000


	//----- nvinfo : EIATTR_MIN_STACK_SIZE
	.align		4
.L_3:
        /*0018*/ 	.byte	0x04, 0x12
        /*001a*/ 	.short	(.L_5 - .L_4)
	.align		4
.L_4:
        /*001c*/ 	.word	index@(_Z17bitonic_sort_stepPiii)
        /*0020*/ 	.word	0x00000000
.L_5:


//--------------------- .nv.compat                --------------------------
	.section	.nv.compat,"",@"SHT_CUDA_COMPAT_INFO"
	.align	4
        /*0000*/ 	.byte	0x02, 0x09, 0x00, 0x00, 0x02, 0x02, 0x01, 0x00, 0x02, 0x05, 0x05, 0x00, 0x03, 0x07, 0x01, 0x01
        /*0010*/ 	.byte	0x02, 0x03, 0x00, 0x00, 0x02, 0x06, 0x01, 0x00, 0x04, 0x0b, 0x08, 0x00, 0x09, 0x00, 0x00, 0x00
        /*0020*/ 	.byte	0x00, 0x00, 0x00, 0x00


//--------------------- .nv.info._Z17bitonic_sort_stepPiii --------------------------
	.section	.nv.info._Z17bitonic_sort_stepPiii,"",@"SHT_CUDA_INFO"
	.sectionflags	@""
	.align	4


	//----- nvinfo : EIATTR_CUDA_API_VERSION
	.align		4
        /*0000*/ 	.byte	0x04, 0x37
        /*0002*/ 	.short	(.L_7 - .L_6)
.L_6:
        /*0004*/ 	.word	0x00000082


	//----- nvinfo : EIATTR_KPARAM_INFO
	.align		4
.L_7:
        /*0008*/ 	.byte	0x04, 0x17
        /*000a*/ 	.short	(.L_9 - .L_8)
.L_8:
        /*000c*/ 	.word	0x00000000
        /*0010*/ 	.short	0x0002
        /*0012*/ 	.short	0x000c
        /*0014*/ 	.byte	0x00, 0xf0, 0x11, 0x00


	//----- nvinfo : EIATTR_KPARAM_INFO
	.align		4
.L_9:
        /*0018*/ 	.byte	0x04, 0x17
        /*001a*/ 	.short	(.L_11 - .L_10)
.L_10:
        /*001c*/ 	.word	0x00000000
        /*0020*/ 	.short	0x0001
        /*0022*/ 	.short	0x0008
        /*0024*/ 	.byte	0x00, 0xf0, 0x11, 0x00


	//----- nvinfo : EIATTR_KPARAM_INFO
	.align		4
.L_11:
        /*0028*/ 	.byte	0x04, 0x17
        /*002a*/ 	.short	(.L_13 - .L_12)
.L_12:
        /*002c*/ 	.word	0x00000000
        /*0030*/ 	.short	0x0000
        /*0032*/ 	.short	0x0000
        /*0034*/ 	.byte	0x00, 0xf5, 0x21, 0x00


	//----- nvinfo : EIATTR_SPARSE_MMA_MASK
	.align		4
.L_13:
        /*0038*/ 	.byte	0x03, 0x50
        /*003a*/ 	.short	0x0000


	//----- nvinfo : EIATTR_MAXREG_COUNT
	.align		4
        /*003c*/ 	.byte	0x03, 0x1b
        /*003e*/ 	.short	0x00ff


	//----- nvinfo : EIATTR_MERCURY_ISA_VERSION
	.align		4
        /*0040*/ 	.byte	0x03, 0x5f
        /*0042*/ 	.short	0x0101


	//----- nvinfo : EIATTR_VRC_CTA_INIT_COUNT
	.align		4
        /*0044*/ 	.byte	0x02, 0x4a
	.zero		1
	.zero		1


	//----- nvinfo : EIATTR_EXIT_INSTR_OFFSETS
	.align		4
        /*0048*/ 	.byte	0x04, 0x1c
        /*004a*/ 	.short	(.L_15 - .L_14)


	//   ....[0]....
.L_14:
        /*004c*/ 	.word	0x00000120


	//   ....[1]....
        /*0050*/ 	.word	0x00000160


	//   ....[2]....
        /*0054*/ 	.word	0x000001a0


	//----- nvinfo : EIATTR_CRS_STACK_SIZE
	.align		4
.L_15:
        /*0058*/ 	.byte	0x04, 0x1e
        /*005a*/ 	.short	(.L_17 - .L_16)
.L_16:
        /*005c*/ 	.word	0x00000000


	//----- nvinfo : EIATTR_CBANK_PARAM_SIZE
	.align		4
.L_17:
        /*0060*/ 	.byte	0x03, 0x19
        /*0062*/ 	.short	0x0010


	//----- nvinfo : EIATTR_PARAM_CBANK
	.align		4
        /*0064*/ 	.byte	0x04, 0x0a
        /*0066*/ 	.short	(.L_19 - .L_18)
	.align		4
.L_18:
        /*0068*/ 	.word	index@(.nv.constant0._Z17bitonic_sort_stepPiii)
        /*006c*/ 	.short	0x0380
        /*006e*/ 	.short	0x0010


	//----- nvinfo : EIATTR_SW_WAR
	.align		4
.L_19:
        /*0070*/ 	.byte	0x04, 0x36
        /*0072*/ 	.short	(.L_21 - .L_20)
.L_20:
        /*0074*/ 	.word	0x00000008
.L_21:


//--------------------- .nv.callgraph             --------------------------
	.section	.nv.callgraph,"",@"SHT_CUDA_CALLGRAPH"
	.align	4
	.sectionentsize	8
	.align		4
        /*0000*/ 	.word	0x00000000
	.align		4
        /*0004*/ 	.word	0xffffffff
	.align		4
        /*0008*/ 	.word	0x00000000
	.align		4
        /*000c*/ 	.word	0xfffffffe
	.align		4
        /*0010*/ 	.word	0x00000000
	.align		4
        /*0014*/ 	.word	0xfffffffd
	.align		4
        /*0018*/ 	.word	0x00000000
	.align		4
        /*001c*/ 	.word	0xfffffffc


//--------------------- .text._Z17bitonic_sort_stepPiii --------------------------
	.section	.text._Z17bitonic_sort_stepPiii,"ax",@progbits
	.align	128
        .global         _Z17bitonic_sort_stepPiii
        .type           _Z17bitonic_sort_stepPiii,@function
        .size           _Z17bitonic_sort_stepPiii,(.L_x_4 - _Z17bitonic_sort_stepPiii)
        .other          _Z17bitonic_sort_stepPiii,@"STO_CUDA_ENTRY STV_DEFAULT"
_Z17bitonic_sort_stepPiii:
.text._Z17bitonic_sort_stepPiii:
[----:B------:R-:W-:Y:S01]  /*0000*/  LDC R1, c[0x0][0x37c] ;  /* 0x0000df00ff017b82 */ /* 0x000fe20000000800 */
[----:B------:R-:W0:Y:S07]  /*0010*/  S2R R3, SR_TID.X ;  /* 0x0000000000037919 */ /* 0x000e2e0000002100 */
[----:B------:R-:W0:Y:S01]  /*0020*/  S2UR UR4, SR_CTAID.X ;  /* 0x00000000000479c3 */ /* 0x000e220000002500 */
[----:B------:R-:W1:Y:S01]  /*0030*/  LDCU.64 UR6, c[0x0][0x388] ;  /* 0x00007100ff0677ac */ /* 0x000e620008000a00 */
[----:B------:R-:W-:Y:S06]  /*0040*/  BSSY.RECONVERGENT B0, `(.L_x_0) ;  /* 0x0000013000007945 */ /* 0x000fec0003800200 */
[----:B------:R-:W0:Y:S08]  /*0050*/  LDC R0, c[0x0][0x360] ;  /* 0x0000d800ff007b82 */ /* 0x000e300000000800 */
[----:B------:R-:W2:Y:S01]  /*0060*/  LDC.64 R4, c[0x0][0x380] ;  /* 0x0000e000ff047b82 */ /* 0x000ea20000000a00 */
[----:B0-----:R-:W-:Y:S01]  /*0070*/  IMAD R3, R0, UR4, R3 ;  /* 0x0000000400037c24 */ /* 0x001fe2000f8e0203 */
[----:B------:R-:W0:Y:S04]  /*0080*/  LDCU.64 UR4, c[0x0][0x358] ;  /* 0x00006b00ff0477ac */ /* 0x000e280008000a00 */
[----:B-1----:R-:W-:-:S02]  /*0090*/  LOP3.LUT P0, RZ, R3, UR7, RZ, 0xc0, !PT ;  /* 0x0000000703ff7c12 */ /* 0x002fc4000f80c0ff */
[C---:B------:R-:W-:Y:S01]  /*00a0*/  LOP3.LUT R7, R3.reuse, UR6, RZ, 0xfc, !PT ;  /* 0x0000000603077c12 */ /* 0x040fe2000f8efcff */
[----:B--2---:R-:W-:-:S04]  /*00b0*/  IMAD.WIDE R2, R3, 0x4, R4 ;  /* 0x0000000403027825 */ /* 0x004fc800078e0204 */
[----:B------:R-:W-:-:S06]  /*00c0*/  IMAD.WIDE R4, R7, 0x4, R4 ;  /* 0x0000000407047825 */ /* 0x000fcc00078e0204 */
[----:B------:R-:W-:Y:S05]  /*00d0*/  @P0 BRA `(.L_x_1) ;  /* 0x0000000000140947 */ /* 0x000fea0003800000 */
[----:B0-----:R-:W2:Y:S04]  /*00e0*/  LDG.E R7, desc[UR4][R2.64] ;  /* 0x0000000402077981 */ /* 0x001ea8000c1e1900 */
[----:B------:R-:W2:Y:S02]  /*00f0*/  LDG.E R0, desc[UR4][R4.64] ;  /* 0x0000000404007981 */ /* 0x000ea4000c1e1900 */
[----:B--2---:R-:W-:-:S13]  /*0100*/  ISETP.GT.AND P0, PT, R7, R0, PT ;  /* 0x000000000700720c */ /* 0x004fda0003f04270 */
[----:B------:R-:W-:Y:S05]  /*0110*/  @P0 BRA `(.L_x_2) ;  /* 0x0000000000140947 */ /* 0x000fea0003800000 */
[----:B------:R-:W-:Y:S05]  /*0120*/  EXIT ;  /* 0x000000000000794d */ /* 0x000fea0003800000 */
.L_x_1:
[----:B0-----:R-:W2:Y:S04]  /*0130*/  LDG.E R7, desc[UR4][R2.64] ;  /* 0x0000000402077981 */ /* 0x001ea8000c1e1900 */
[----:B------:R-:W2:Y:S02]  /*0140*/  LDG.E R0, desc[UR4][R4.64] ;  /* 0x0000000404007981 */ /* 0x000ea4000c1e1900 */
[----:B--2---:R-:W-:-:S13]  /*0150*/  ISETP.GE.AND P0, PT, R7, R0, PT ;  /* 0x000000000700720c */ /* 0x004fda0003f06270 */
[----:B------:R-:W-:Y:S05]  /*0160*/  @P0 EXIT ;  /* 0x000000000000094d */ /* 0x000fea0003800000 */
.L_x_2:
[----:B------:R-:W-:Y:S05]  /*0170*/  BSYNC.RECONVERGENT B0 ;  /* 0x0000000000007941 */ /* 0x000fea0003800200 */
.L_x_0:
[----:B------:R-:W-:Y:S04]  /*0180*/  STG.E desc[UR4][R2.64], R0 ;  /* 0x0000000002007986 */ /* 0x000fe8000c101904 */
[----:B------:R-:W-:Y:S01]  /*0190*/  STG.E desc[UR4][R4.64], R7 ;  /* 0x0000000704007986 */ /* 0x000fe2000c101904 */
[----:B------:R-:W-:Y:S05]  /*01a0*/  EXIT ;  /* 0x000000000000794d */ /* 0x000fea0003800000 */
.L_x_3:
[----:B------:R-:W-:-:S00]  /*01b0*/  BRA `(.L_x_3) ;  /* 0xfffffffc00fc7947 */ /* 0x000fc0000383ffff */
[----:B------:R-:W-:-:S00]  /*01c0*/  NOP ;  /* 0x0000000000007918 */ /* 0x000fc00000000000 */
        /* <DEDUP_REMOVED lines=11> */
.L_x_4:


//--------------------- .nv.shared.reserved.0     --------------------------
	.section	.nv.shared.reserved.0,"aw",@nobits
	.weak		__nv_reservedSMEM_offset_0_alias
	.size		__nv_reservedSMEM_offset_0_alias, 0, 64
	.other		__nv_reservedSMEM_offset_0_alias,@"STO_CUDA_RESERVED_SHARED STV_DEFAULT"
__nv_reservedSMEM_offset_0_alias:
	.zero		0
	.zero		64


//--------------------- .nv.constant0._Z17bitonic_sort_stepPiii --------------------------
	.section	.nv.constant0._Z17bitonic_sort_stepPiii,"a",@progbits
	.sectionflags	@""
	.align	4
.nv.constant0._Z17bitonic_sort_stepPiii:
	.zero		912


//--------------------- SYMBOLS --------------------------

	.type		.nv.reservedSmem.offset0,@object
	.size		.nv.reservedSmem.offset0,0x4
